//
// Generated by NVIDIA NVVM Compiler
//
// Compiler Build ID: CL-36424714
// Cuda compilation tools, release 13.0, V13.0.88
// Based on NVVM 20.0.0
//

.version 9.0
.target sm_100
.address_size 64

	// .globl	_Z15matrixMulKernelPKfS0_Pfiii

.visible .entry _Z15matrixMulKernelPKfS0_Pfiii(
	.param .u64 .ptr .align 1 _Z15matrixMulKernelPKfS0_Pfiii_param_0,
	.param .u64 .ptr .align 1 _Z15matrixMulKernelPKfS0_Pfiii_param_1,
	.param .u64 .ptr .align 1 _Z15matrixMulKernelPKfS0_Pfiii_param_2,
	.param .u32 _Z15matrixMulKernelPKfS0_Pfiii_param_3,
	.param .u32 _Z15matrixMulKernelPKfS0_Pfiii_param_4,
	.param .u32 _Z15matrixMulKernelPKfS0_Pfiii_param_5
)
{
	.reg .pred 	%p<13>;
	.reg .b32 	%r<41>;
	.reg .b32 	%f<68>;
	.reg .b64 	%rd<53>;

	ld.param.u64 	%rd7, [_Z15matrixMulKernelPKfS0_Pfiii_param_0];
	ld.param.u64 	%rd8, [_Z15matrixMulKernelPKfS0_Pfiii_param_1];
	ld.param.u64 	%rd6, [_Z15matrixMulKernelPKfS0_Pfiii_param_2];
	ld.param.u32 	%r20, [_Z15matrixMulKernelPKfS0_Pfiii_param_3];
	ld.param.u32 	%r18, [_Z15matrixMulKernelPKfS0_Pfiii_param_4];
	ld.param.u32 	%r19, [_Z15matrixMulKernelPKfS0_Pfiii_param_5];
	cvta.to.global.u64 	%rd1, %rd8;
	cvta.to.global.u64 	%rd2, %rd7;
	mov.u32 	%r21, %ctaid.y;
	mov.u32 	%r22, %ntid.y;
	mov.u32 	%r23, %tid.y;
	mad.lo.s32 	%r1, %r21, %r22, %r23;
	mov.u32 	%r24, %ctaid.x;
	mov.u32 	%r25, %ntid.x;
	mov.u32 	%r26, %tid.x;
	mad.lo.s32 	%r2, %r24, %r25, %r26;
	setp.ge.s32 	%p1, %r1, %r20;
	setp.ge.s32 	%p2, %r2, %r19;
	or.pred  	%p3, %p1, %p2;
	@%p3 bra 	$L__BB0_14;
	setp.lt.s32 	%p4, %r18, 1;
	mov.f32 	%f67, 0f00000000;
	@%p4 bra 	$L__BB0_13;
	mul.lo.s32 	%r3, %r18, %r1;
	and.b32  	%r4, %r18, 7;
	setp.lt.u32 	%p5, %r18, 8;
	mov.f32 	%f67, 0f00000000;
	mov.b32 	%r39, 0;
	@%p5 bra 	$L__BB0_5;
	and.b32  	%r39, %r18, 2147483640;
	neg.s32 	%r37, %r39;
	shl.b32 	%r7, %r19, 3;
	mul.wide.u32 	%rd9, %r3, 4;
	add.s64 	%rd10, %rd9, %rd2;
	add.s64 	%rd52, %rd10, 16;
	mov.f32 	%f67, 0f00000000;
	mul.wide.s32 	%rd13, %r19, 4;
	mov.u32 	%r36, %r2;
$L__BB0_4:
	.pragma "nounroll";
	ld.global.f32 	%f17, [%rd52+-16];
	mul.wide.s32 	%rd11, %r36, 4;
	add.s64 	%rd12, %rd1, %rd11;
	ld.global.f32 	%f18, [%rd12];
	fma.rn.f32 	%f19, %f17, %f18, %f67;
	ld.global.f32 	%f20, [%rd52+-12];
	add.s64 	%rd14, %rd12, %rd13;
	ld.global.f32 	%f21, [%rd14];
	fma.rn.f32 	%f22, %f20, %f21, %f19;
	ld.global.f32 	%f23, [%rd52+-8];
	add.s64 	%rd15, %rd14, %rd13;
	ld.global.f32 	%f24, [%rd15];
	fma.rn.f32 	%f25, %f23, %f24, %f22;
	ld.global.f32 	%f26, [%rd52+-4];
	add.s64 	%rd16, %rd15, %rd13;
	ld.global.f32 	%f27, [%rd16];
	fma.rn.f32 	%f28, %f26, %f27, %f25;
	ld.global.f32 	%f29, [%rd52];
	add.s64 	%rd17, %rd16, %rd13;
	ld.global.f32 	%f30, [%rd17];
	fma.rn.f32 	%f31, %f29, %f30, %f28;
	ld.global.f32 	%f32, [%rd52+4];
	add.s64 	%rd18, %rd17, %rd13;
	ld.global.f32 	%f33, [%rd18];
	fma.rn.f32 	%f34, %f32, %f33, %f31;
	ld.global.f32 	%f35, [%rd52+8];
	add.s64 	%rd19, %rd18, %rd13;
	ld.global.f32 	%f36, [%rd19];
	fma.rn.f32 	%f37, %f35, %f36, %f34;
	ld.global.f32 	%f38, [%rd52+12];
	add.s64 	%rd20, %rd19, %rd13;
	ld.global.f32 	%f39, [%rd20];
	fma.rn.f32 	%f67, %f38, %f39, %f37;
	add.s32 	%r37, %r37, 8;
	add.s32 	%r36, %r36, %r7;
	add.s64 	%rd52, %rd52, 32;
	setp.ne.s32 	%p6, %r37, 0;
	@%p6 bra 	$L__BB0_4;
$L__BB0_5:
	setp.eq.s32 	%p7, %r4, 0;
	@%p7 bra 	$L__BB0_13;
	and.b32  	%r13, %r18, 3;
	setp.lt.u32 	%p8, %r4, 4;
	@%p8 bra 	$L__BB0_8;
	add.s32 	%r28, %r39, %r3;
	mul.wide.u32 	%rd21, %r28, 4;
	add.s64 	%rd22, %rd2, %rd21;
	ld.global.f32 	%f41, [%rd22];
	mad.lo.s32 	%r29, %r39, %r19, %r2;
	mul.wide.s32 	%rd23, %r29, 4;
	add.s64 	%rd24, %rd1, %rd23;
	ld.global.f32 	%f42, [%rd24];
	fma.rn.f32 	%f43, %f41, %f42, %f67;
	cvt.u64.u32 	%rd25, %r3;
	cvt.u64.u32 	%rd26, %r39;
	add.s64 	%rd27, %rd26, %rd25;
	shl.b64 	%rd28, %rd27, 2;
	add.s64 	%rd29, %rd2, %rd28;
	ld.global.f32 	%f44, [%rd29+4];
	mul.wide.s32 	%rd30, %r19, 4;
	add.s64 	%rd31, %rd24, %rd30;
	ld.global.f32 	%f45, [%rd31];
	fma.rn.f32 	%f46, %f44, %f45, %f43;
	ld.global.f32 	%f47, [%rd29+8];
	add.s64 	%rd32, %rd31, %rd30;
	ld.global.f32 	%f48, [%rd32];
	fma.rn.f32 	%f49, %f47, %f48, %f46;
	ld.global.f32 	%f50, [%rd29+12];
	add.s64 	%rd33, %rd32, %rd30;
	ld.global.f32 	%f51, [%rd33];
	fma.rn.f32 	%f67, %f50, %f51, %f49;
	add.s32 	%r39, %r39, 4;
$L__BB0_8:
	setp.eq.s32 	%p9, %r13, 0;
	@%p9 bra 	$L__BB0_13;
	setp.eq.s32 	%p10, %r13, 1;
	@%p10 bra 	$L__BB0_11;
	add.s32 	%r30, %r39, %r3;
	mul.wide.u32 	%rd34, %r30, 4;
	add.s64 	%rd35, %rd2, %rd34;
	ld.global.f32 	%f53, [%rd35];
	mad.lo.s32 	%r31, %r39, %r19, %r2;
	mul.wide.s32 	%rd36, %r31, 4;
	add.s64 	%rd37, %rd1, %rd36;
	ld.global.f32 	%f54, [%rd37];
	fma.rn.f32 	%f55, %f53, %f54, %f67;
	cvt.u64.u32 	%rd38, %r3;
	cvt.u64.u32 	%rd39, %r39;
	add.s64 	%rd40, %rd39, %rd38;
	shl.b64 	%rd41, %rd40, 2;
	add.s64 	%rd42, %rd2, %rd41;
	ld.global.f32 	%f56, [%rd42+4];
	mul.wide.s32 	%rd43, %r19, 4;
	add.s64 	%rd44, %rd37, %rd43;
	ld.global.f32 	%f57, [%rd44];
	fma.rn.f32 	%f67, %f56, %f57, %f55;
	add.s32 	%r39, %r39, 2;
$L__BB0_11:
	and.b32  	%r32, %r18, 1;
	setp.eq.b32 	%p11, %r32, 1;
	not.pred 	%p12, %p11;
	@%p12 bra 	$L__BB0_13;
	add.s32 	%r33, %r39, %r3;
	mul.wide.u32 	%rd45, %r33, 4;
	add.s64 	%rd46, %rd2, %rd45;
	ld.global.f32 	%f58, [%rd46];
	mad.lo.s32 	%r34, %r39, %r19, %r2;
	mul.wide.s32 	%rd47, %r34, 4;
	add.s64 	%rd48, %rd1, %rd47;
	ld.global.f32 	%f59, [%rd48];
	fma.rn.f32 	%f67, %f58, %f59, %f67;
$L__BB0_13:
	mad.lo.s32 	%r35, %r19, %r1, %r2;
	cvta.to.global.u64 	%rd49, %rd6;
	mul.wide.s32 	%rd50, %r35, 4;
	add.s64 	%rd51, %rd49, %rd50;
	st.global.f32 	[%rd51], %f67;
$L__BB0_14:
	ret;

}


// ===== COMPILED SASS (sm_100) =====

	.target	sm_100

	.elftype	@"ET_EXEC"


//--------------------- .note.nv.tkinfo           --------------------------
	.section	.note.nv.tkinfo,"",@"SHT_NOTE"
	.sectionflags	@"SHF_NOTE_NV_TKINFO"
	.tkinfo
        /*0018*/ 	.word	0x00000002
        /*0030*/ 	.string	""
        /*0030*/ 	.string	"ptxas"
        /*0030*/ 	.string	"Cuda compilation tools, release 13.0, V13.0.88"
        /*0030*/ 	.string	"Build cuda_13.0.r13.0/compiler.36424714_0"
        /*0030*/ 	.string	"-arch sm_100 -m 64 "



//--------------------- .note.nv.cuinfo           --------------------------
	.section	.note.nv.cuinfo,"",@"SHT_NOTE"
	.sectionflags	@"SHF_NOTE_NV_CUINFO"
        /*0018*/ 	.short	0x0002
        /*001a*/ 	.short	0x0064
        /*001c*/ 	.short	0x0082
	.zero		2


//--------------------- .nv.info                  --------------------------
	.section	.nv.info,"",@"SHT_CUDA_INFO"
	.align	4


	//----- nvinfo : EIATTR_REGCOUNT
	.align		4
        /*0000*/ 	.byte	0x04, 0x2f
        /*0002*/ 	.short	(.L_1 - .L_0)
	.align		4
.L_0:
        /*0004*/ 	.word	index@(_Z15matrixMulKernelPKfS0_Pfiii)
        /*0008*/ 	.word	0x00000020


	//----- nvinfo : EIATTR_FRAME_SIZE
	.align		4
.L_1:
        /*000c*/ 	.byte	0x04, 0x11
        /*000e*/ 	.short	(.L_3 - .L_2)
	.align		4
.L_2:
        /*0010*/ 	.word	index@(_Z15matrixMulKernelPKfS0_Pfiii)
        /*0014*/ 	.word	0x00000000


	//----- nvinfo : EIATTR_MIN_STACK_SIZE
	.align		4
.L_3:
        /*0018*/ 	.byte	0x04, 0x12
        /*001a*/ 	.short	(.L_5 - .L_4)
	.align		4
.L_4:
        /*001c*/ 	.word	index@(_Z15matrixMulKernelPKfS0_Pfiii)
        /*0020*/ 	.word	0x00000000
.L_5:


//--------------------- .nv.compat                --------------------------
	.section	.nv.compat,"",@"SHT_CUDA_COMPAT_INFO"
	.align	4
        /*0000*/ 	.byte	0x02, 0x09, 0x00, 0x00, 0x02, 0x02, 0x01, 0x00, 0x02, 0x05, 0x05, 0x00, 0x03, 0x07, 0x01, 0x01
        /*0010*/ 	.byte	0x02, 0x03, 0x00, 0x00, 0x02, 0x06, 0x01, 0x00, 0x04, 0x0b, 0x08, 0x00, 0x09, 0x00, 0x00, 0x00
        /*0020*/ 	.byte	0x00, 0x00, 0x00, 0x00


//--------------------- .nv.info._Z15matrixMulKernelPKfS0_Pfiii --------------------------
	.section	.nv.info._Z15matrixMulKernelPKfS0_Pfiii,"",@"SHT_CUDA_INFO"
	.sectionflags	@""
	.align	4


	//----- nvinfo : EIATTR_CUDA_API_VERSION
	.align		4
        /*0000*/ 	.byte	0x04, 0x37
        /*0002*/ 	.short	(.L_7 - .L_6)
.L_6:
        /*0004*/ 	.word	0x00000082


	//----- nvinfo : EIATTR_KPARAM_INFO
	.align		4
.L_7:
        /*0008*/ 	.byte	0x04, 0x17
        /*000a*/ 	.short	(.L_9 - .L_8)
.L_8:
        /*000c*/ 	.word	0x00000000
        /*0010*/ 	.short	0x0005
        /*0012*/ 	.short	0x0020
        /*0014*/ 	.byte	0x00, 0xf0, 0x11, 0x00


	//----- nvinfo : EIATTR_KPARAM_INFO
	.align		4
.L_9:
        /*0018*/ 	.byte	0x04, 0x17
        /*001a*/ 	.short	(.L_11 - .L_10)
.L_10:
        /*001c*/ 	.word	0x00000000
        /*0020*/ 	.short	0x0004
        /*0022*/ 	.short	0x001c
        /*0024*/ 	.byte	0x00, 0xf0, 0x11, 0x00


	//----- nvinfo : EIATTR_KPARAM_INFO
	.align		4
.L_11:
        /*0028*/ 	.byte	0x04, 0x17
        /*002a*/ 	.short	(.L_13 - .L_12)
.L_12:
        /*002c*/ 	.word	0x00000000
        /*0030*/ 	.short	0x0003
        /*0032*/ 	.short	0x0018
        /*0034*/ 	.byte	0x00, 0xf0, 0x11, 0x00


	//----- nvinfo : EIATTR_KPARAM_INFO
	.align		4
.L_13:
        /*0038*/ 	.byte	0x04, 0x17
        /*003a*/ 	.short	(.L_15 - .L_14)
.L_14:
        /*003c*/ 	.word	0x00000000
        /*0040*/ 	.short	0x0002
        /*0042*/ 	.short	0x0010
        /*0044*/ 	.byte	0x00, 0xf5, 0x21, 0x00


	//----- nvinfo : EIATTR_KPARAM_INFO
	.align		4
.L_15:
        /*0048*/ 	.byte	0x04, 0x17
        /*004a*/ 	.short	(.L_17 - .L_16)
.L_16:
        /*004c*/ 	.word	0x00000000
        /*0050*/ 	.short	0x0001
        /*0052*/ 	.short	0x0008
        /*0054*/ 	.byte	0x00, 0xf5, 0x21, 0x00


	//----- nvinfo : EIATTR_KPARAM_INFO
	.align		4
.L_17:
        /*0058*/ 	.byte	0x04, 0x17
        /*005a*/ 	.short	(.L_19 - .L_18)
.L_18:
        /*005c*/ 	.word	0x00000000
        /*0060*/ 	.short	0x0000
        /*0062*/ 	.short	0x0000
        /*0064*/ 	.byte	0x00, 0xf5, 0x21, 0x00


	//----- nvinfo : EIATTR_SPARSE_MMA_MASK
	.align		4
.L_19:
        /*0068*/ 	.byte	0x03, 0x50
        /*006a*/ 	.short	0x0000


	//----- nvinfo : EIATTR_MAXREG_COUNT
	.align		4
        /*006c*/ 	.byte	0x03, 0x1b
        /*006e*/ 	.short	0x00ff


	//----- nvinfo : EIATTR_MERCURY_ISA_VERSION
	.align		4
        /*0070*/ 	.byte	0x03, 0x5f
        /*0072*/ 	.short	0x0101


	//----- nvinfo : EIATTR_VRC_CTA_INIT_COUNT
	.align		4
        /*0074*/ 	.byte	0x02, 0x4a
	.zero		1
	.zero		1


	//----- nvinfo : EIATTR_EXIT_INSTR_OFFSETS
	.align		4
        /*0078*/ 	.byte	0x04, 0x1c
        /*007a*/ 	.short	(.L_21 - .L_20)


	//   ....[0]....
.L_20:
        /*007c*/ 	.word	0x000000d0


	//   ....[1]....
        /*0080*/ 	.word	0x000008f0


	//----- nvinfo : EIATTR_CBANK_PARAM_SIZE
	.align		4
.L_21:
        /*0084*/ 	.byte	0x03, 0x19
        /*0086*/ 	.short	0x0024


	//----- nvinfo : EIATTR_PARAM_CBANK
	.align		4
        /*0088*/ 	.byte	0x04, 0x0a
        /*008a*/ 	.short	(.L_23 - .L_22)
	.align		4
.L_22:
        /*008c*/ 	.word	index@(.nv.constant0._Z15matrixMulKernelPKfS0_Pfiii)
        /*0090*/ 	.short	0x0380
        /*0092*/ 	.short	0x0024


	//----- nvinfo : EIATTR_SW_WAR
	.align		4
.L_23:
        /*0094*/ 	.byte	0x04, 0x36
        /*0096*/ 	.short	(.L_25 - .L_24)
.L_24:
        /*0098*/ 	.word	0x00000008
.L_25:


//--------------------- .nv.callgraph             --------------------------
	.section	.nv.callgraph,"",@"SHT_CUDA_CALLGRAPH"
	.align	4
	.sectionentsize	8
	.align		4
        /*0000*/ 	.word	0x00000000
	.align		4
        /*0004*/ 	.word	0xffffffff
	.align		4
        /*0008*/ 	.word	0x00000000
	.align		4
        /*000c*/ 	.word	0xfffffffe
	.align		4
        /*0010*/ 	.word	0x00000000
	.align		4
        /*0014*/ 	.word	0xfffffffd
	.align		4
        /*0018*/ 	.word	0x00000000
	.align		4
        /*001c*/ 	.word	0xfffffffc


//--------------------- .text._Z15matrixMulKernelPKfS0_Pfiii --------------------------
	.section	.text._Z15matrixMulKernelPKfS0_Pfiii,"ax",@progbits
	.align	128
        .global         _Z15matrixMulKernelPKfS0_Pfiii
        .type           _Z15matrixMulKernelPKfS0_Pfiii,@function
        .size           _Z15matrixMulKernelPKfS0_Pfiii,(.L_x_5 - _Z15matrixMulKernelPKfS0_Pfiii)
        .other          _Z15matrixMulKernelPKfS0_Pfiii,@"STO_CUDA_ENTRY STV_DEFAULT"
_Z15matrixMulKernelPKfS0_Pfiii:
.text._Z15matrixMulKernelPKfS0_Pfiii:
[----:B------:R-:W-:Y:S01]  /*0000*/  LDC R1, c[0x0][0x37c] ;  /* 0x0000df00ff017b82 */ /* 0x000fe20000000800 */
[----:B------:R-:W0:Y:S07]  /*0010*/  S2R R5, SR_TID.X ;  /* 0x0000000000057919 */ /* 0x000e2e0000002100 */
[----:B------:R-:W1:Y:S01]  /*0020*/  LDC R16, c[0x0][0x364] ;  /* 0x0000d900ff107b82 */ /* 0x000e620000000800 */
[----:B------:R-:W2:Y:S01]  /*0030*/  LDCU UR6, c[0x0][0x398] ;  /* 0x00007300ff0677ac */ /* 0x000ea20008000800 */
[----:B------:R-:W1:Y:S06]  /*0040*/  S2R R3, SR_TID.Y ;  /* 0x0000000000037919 */ /* 0x000e6c0000002200 */
[----:B------:R-:W0:Y:S08]  /*0050*/  S2UR UR5, SR_CTAID.X ;  /* 0x00000000000579c3 */ /* 0x000e300000002500 */
[----:B------:R-:W0:Y:S08]  /*0060*/  LDC R0, c[0x0][0x360] ;  /* 0x0000d800ff007b82 */ /* 0x000e300000000800 */
[----:B------:R-:W1:Y:S08]  /*0070*/  S2UR UR4, SR_CTAID.Y ;  /* 0x00000000000479c3 */ /* 0x000e700000002600 */
[----:B------:R-:W3:Y:S01]  /*0080*/  LDC R17, c[0x0][0x3a0] ;  /* 0x0000e800ff117b82 */ /* 0x000ee20000000800 */
[----:B0-----:R-:W-:-:S02]  /*0090*/  IMAD R0, R0, UR5, R5 ;  /* 0x0000000500007c24 */ /* 0x001fc4000f8e0205 */
[----:B-1----:R-:W-:-:S03]  /*00a0*/  IMAD R16, R16, UR4, R3 ;  /* 0x0000000410107c24 */ /* 0x002fc6000f8e0203 */
[----:B---3--:R-:W-:-:S04]  /*00b0*/  ISETP.GE.AND P0, PT, R0, R17, PT ;  /* 0x000000110000720c */ /* 0x008fc80003f06270 */
[----:B--2---:R-:W-:-:S13]  /*00c0*/  ISETP.GE.OR P0, PT, R16, UR6, P0 ;  /* 0x0000000610007c0c */ /* 0x004fda0008706670 */
[----:B------:R-:W-:Y:S05]  /*00d0*/  @P0 EXIT ;  /* 0x000000000000094d */ /* 0x000fea0003800000 */
[----:B------:R-:W0:Y:S01]  /*00e0*/  LDC R19, c[0x0][0x39c] ;  /* 0x0000e700ff137b82 */ /* 0x000e220000000800 */
[----:B------:R-:W1:Y:S01]  /*00f0*/  LDCU.64 UR4, c[0x0][0x358] ;  /* 0x00006b00ff0477ac */ /* 0x000e620008000a00 */
[----:B------:R-:W-:Y:S01]  /*0100*/  HFMA2 R24, -RZ, RZ, 0, 0 ;  /* 0x00000000ff187431 */ /* 0x000fe200000001ff */
[----:B0-----:R-:W-:-:S13]  /*0110*/  ISETP.GE.AND P0, PT, R19, 0x1, PT ;  /* 0x000000011300780c */ /* 0x001fda0003f06270 */
[----:B-1----:R-:W-:Y:S05]  /*0120*/  @!P0 BRA `(.L_x_0) ;  /* 0x0000000400e08947 */ /* 0x002fea0003800000 */
[C---:B------:R-:W-:Y:S01]  /*0130*/  ISETP.GE.U32.AND P1, PT, R19.reuse, 0x8, PT ;  /* 0x000000081300780c */ /* 0x040fe20003f26070 */
[----:B------:R-:W-:Y:S01]  /*0140*/  IMAD R20, R16, R19, RZ ;  /* 0x0000001310147224 */ /* 0x000fe200078e02ff */
[----:B------:R-:W-:Y:S02]  /*0150*/  LOP3.LUT R27, R19, 0x7, RZ, 0xc0, !PT ;  /* 0x00000007131b7812 */ /* 0x000fe400078ec0ff */
[----:B------:R-:W-:Y:S02]  /*0160*/  MOV R24, RZ ;  /* 0x000000ff00187202 */ /* 0x000fe40000000f00 */
[----:B------:R-:W-:Y:S02]  /*0170*/  ISETP.NE.AND P0, PT, R27, RZ, PT ;  /* 0x000000ff1b00720c */ /* 0x000fe40003f05270 */
[----:B------:R-:W-:-:S05]  /*0180*/  MOV R21, RZ ;  /* 0x000000ff00157202 */ /* 0x000fca0000000f00 */
[----:B------:R-:W-:Y:S06]  /*0190*/  @!P1 BRA `(.L_x_1) ;  /* 0x0000000000c49947 */ /* 0x000fec0003800000 */
[----:B------:R-:W0:Y:S01]  /*01a0*/  LDC.64 R2, c[0x0][0x380] ;  /* 0x0000e000ff027b82 */ /* 0x000e220000000a00 */
[----:B------:R-:W-:Y:S02]  /*01b0*/  LOP3.LUT R21, R19, 0x7ffffff8, RZ, 0xc0, !PT ;  /* 0x7ffffff813157812 */ /* 0x000fe400078ec0ff */
[----:B------:R-:W-:Y:S02]  /*01c0*/  MOV R24, RZ ;  /* 0x000000ff00187202 */ /* 0x000fe40000000f00 */
[----:B------:R-:W-:Y:S02]  /*01d0*/  MOV R18, R0 ;  /* 0x0000000000127202 */ /* 0x000fe40000000f00 */
[----:B------:R-:W-:Y:S01]  /*01e0*/  IADD3 R22, PT, PT, -R21, RZ, RZ ;  /* 0x000000ff15167210 */ /* 0x000fe20007ffe1ff */
[----:B0-----:R-:W-:-:S03]  /*01f0*/  IMAD.WIDE.U32 R2, R20, 0x4, R2 ;  /* 0x0000000414027825 */ /* 0x001fc600078e0002 */
[----:B------:R-:W-:-:S04]  /*0200*/  IADD3 R4, P1, PT, R2, 0x10, RZ ;  /* 0x0000001002047810 */ /* 0x000fc80007f3e0ff */
[----:B------:R-:W-:-:S09]  /*0210*/  IADD3.X R5, PT, PT, RZ, R3, RZ, P1, !PT ;  /* 0x00000003ff057210 */ /* 0x000fd20000ffe4ff */
.L_x_2:
[----:B------:R-:W0:Y:S01]  /*0220*/  LDC.64 R14, c[0x0][0x388] ;  /* 0x0000e200ff0e7b82 */ /* 0x000e220000000a00 */
[----:B------:R-:W-:Y:S02]  /*0230*/  MOV R2, R4 ;  /* 0x0000000400027202 */ /* 0x000fe40000000f00 */
[----:B------:R-:W-:-:S05]  /*0240*/  MOV R3, R5 ;  /* 0x0000000500037202 */ /* 0x000fca0000000f00 */
[----:B------:R-:W2:Y:S04]  /*0250*/  LDG.E R25, desc[UR4][R2.64+-0x10] ;  /* 0xfffff00402197981 */ /* 0x000ea8000c1e1900 */
[----:B------:R-:W3:Y:S04]  /*0260*/  LDG.E R23, desc[UR4][R2.64+-0xc] ;  /* 0xfffff40402177981 */ /* 0x000ee8000c1e1900 */
[----:B------:R-:W4:Y:S04]  /*0270*/  LDG.E R29, desc[UR4][R2.64+-0x8] ;  /* 0xfffff804021d7981 */ /* 0x000f28000c1e1900 */
[----:B------:R-:W5:Y:S01]  /*0280*/  LDG.E R28, desc[UR4][R2.64+-0x4] ;  /* 0xfffffc04021c7981 */ /* 0x000f62000c1e1900 */
[----:B0-----:R-:W-:-:S05]  /*0290*/  IMAD.WIDE R14, R18, 0x4, R14 ;  /* 0x00000004120e7825 */ /* 0x001fca00078e020e */
[----:B------:R0:W2:Y:S01]  /*02a0*/  LDG.E R26, desc[UR4][R14.64] ;  /* 0x000000040e1a7981 */ /* 0x0000a2000c1e1900 */
[----:B------:R-:W-:-:S04]  /*02b0*/  IMAD.WIDE R12, R17, 0x4, R14 ;  /* 0x00000004110c7825 */ /* 0x000fc800078e020e */
[C---:B------:R-:W-:Y:S02]  /*02c0*/  IMAD.WIDE R4, R17.reuse, 0x4, R12 ;  /* 0x0000000411047825 */ /* 0x040fe400078e020c */
[----:B------:R-:W3:Y:S02]  /*02d0*/  LDG.E R12, desc[UR4][R12.64] ;  /* 0x000000040c0c7981 */ /* 0x000ee4000c1e1900 */
[C---:B------:R-:W-:Y:S02]  /*02e0*/  IMAD.WIDE R8, R17.reuse, 0x4, R4 ;  /* 0x0000000411087825 */ /* 0x040fe400078e0204 */
[----:B------:R-:W4:Y:S02]  /*02f0*/  LDG.E R4, desc[UR4][R4.64] ;  /* 0x0000000404047981 */ /* 0x000f24000c1e1900 */
[C---:B------:R-:W-:Y:S02]  /*0300*/  IMAD.WIDE R6, R17.reuse, 0x4, R8 ;  /* 0x0000000411067825 */ /* 0x040fe400078e0208 */
[----:B------:R-:W5:Y:S02]  /*0310*/  LDG.E R8, desc[UR4][R8.64] ;  /* 0x0000000408087981 */ /* 0x000f64000c1e1900 */
[----:B------:R-:W-:-:S02]  /*0320*/  IMAD.WIDE R10, R17, 0x4, R6 ;  /* 0x00000004110a7825 */ /* 0x000fc400078e0206 */
[----:B------:R-:W5:Y:S04]  /*0330*/  LDG.E R5, desc[UR4][R2.64] ;  /* 0x0000000402057981 */ /* 0x000f68000c1e1900 */
[----:B------:R-:W5:Y:S01]  /*0340*/  LDG.E R6, desc[UR4][R6.64] ;  /* 0x0000000406067981 */ /* 0x000f62000c1e1900 */
[----:B0-----:R-:W-:-:S03]  /*0350*/  IMAD.WIDE R14, R17, 0x4, R10 ;  /* 0x00000004110e7825 */ /* 0x001fc600078e020a */
[----:B------:R-:W5:Y:S04]  /*0360*/  LDG.E R10, desc[UR4][R10.64] ;  /* 0x000000040a0a7981 */ /* 0x000f68000c1e1900 */
[----:B------:R-:W5:Y:S04]  /*0370*/  LDG.E R13, desc[UR4][R14.64] ;  /* 0x000000040e0d7981 */ /* 0x000f68000c1e1900 */
[----:B------:R-:W5:Y:S04]  /*0380*/  LDG.E R7, desc[UR4][R2.64+0x4] ;  /* 0x0000040402077981 */ /* 0x000f68000c1e1900 */
[----:B------:R-:W5:Y:S01]  /*0390*/  LDG.E R9, desc[UR4][R2.64+0xc] ;  /* 0x00000c0402097981 */ /* 0x000f62000c1e1900 */
[----:B--2---:R-:W-:Y:S01]  /*03a0*/  FFMA R26, R25, R26, R24 ;  /* 0x0000001a191a7223 */ /* 0x004fe20000000018 */
[----:B------:R-:W-:-:S02]  /*03b0*/  IMAD.WIDE R24, R17, 0x4, R14 ;  /* 0x0000000411187825 */ /* 0x000fc400078e020e */
[----:B------:R-:W2:Y:S04]  /*03c0*/  LDG.E R14, desc[UR4][R2.64+0x8] ;  /* 0x00000804020e7981 */ /* 0x000ea8000c1e1900 */
[----:B------:R-:W2:Y:S01]  /*03d0*/  LDG.E R24, desc[UR4][R24.64] ;  /* 0x0000000418187981 */ /* 0x000ea2000c1e1900 */
[----:B---3--:R-:W-:Y:S01]  /*03e0*/  FFMA R12, R23, R12, R26 ;  /* 0x0000000c170c7223 */ /* 0x008fe2000000001a */
[----:B------:R-:W-:-:S03]  /*03f0*/  IADD3 R22, PT, PT, R22, 0x8, RZ ;  /* 0x0000000816167810 */ /* 0x000fc60007ffe0ff */
[----:B----4-:R-:W-:Y:S01]  /*0400*/  FFMA R29, R29, R4, R12 ;  /* 0x000000041d1d7223 */ /* 0x010fe2000000000c */
[----:B------:R-:W-:-:S03]  /*0410*/  ISETP.NE.AND P1, PT, R22, RZ, PT ;  /* 0x000000ff1600720c */ /* 0x000fc60003f25270 */
[----:B-----5:R-:W-:Y:S01]  /*0420*/  FFMA R8, R28, R8, R29 ;  /* 0x000000081c087223 */ /* 0x020fe2000000001d */
[----:B------:R-:W-:-:S03]  /*0430*/  IADD3 R4, P2, PT, R2, 0x20, RZ ;  /* 0x0000002002047810 */ /* 0x000fc60007f5e0ff */
[----:B------:R-:W-:Y:S01]  /*0440*/  FFMA R6, R5, R6, R8 ;  /* 0x0000000605067223 */ /* 0x000fe20000000008 */
[----:B------:R-:W-:Y:S02]  /*0450*/  IADD3.X R5, PT, PT, RZ, R3, RZ, P2, !PT ;  /* 0x00000003ff057210 */ /* 0x000fe400017fe4ff */
[----:B------:R-:W-:Y:S01]  /*0460*/  LEA R18, R17, R18, 0x3 ;  /* 0x0000001211127211 */ /* 0x000fe200078e18ff */
[----:B------:R-:W-:-:S04]  /*0470*/  FFMA R7, R7, R10, R6 ;  /* 0x0000000a07077223 */ /* 0x000fc80000000006 */
[----:B--2---:R-:W-:-:S04]  /*0480*/  FFMA R14, R14, R13, R7 ;  /* 0x0000000d0e0e7223 */ /* 0x004fc80000000007 */
[----:B------:R-:W-:Y:S01]  /*0490*/  FFMA R24, R9, R24, R14 ;  /* 0x0000001809187223 */ /* 0x000fe2000000000e */
[----:B------:R-:W-:Y:S06]  /*04a0*/  @P1 BRA `(.L_x_2) ;  /* 0xfffffffc005c1947 */ /* 0x000fec000383ffff */
.L_x_1:
[----:B------:R-:W-:Y:S05]  /*04b0*/  @!P0 BRA `(.L_x_0) ;  /* 0x0000000000fc8947 */ /* 0x000fea0003800000 */
[----:B------:R-:W-:Y:S02]  /*04c0*/  ISETP.GE.U32.AND P1, PT, R27, 0x4, PT ;  /* 0x000000041b00780c */ /* 0x000fe40003f26070 */
[----:B------:R-:W-:-:S04]  /*04d0*/  LOP3.LUT R14, R19, 0x3, RZ, 0xc0, !PT ;  /* 0x00000003130e7812 */ /* 0x000fc800078ec0ff */
[----:B------:R-:W-:-:S07]  /*04e0*/  ISETP.NE.AND P0, PT, R14, RZ, PT ;  /* 0x000000ff0e00720c */ /* 0x000fce0003f05270 */
[----:B------:R-:W-:Y:S06]  /*04f0*/  @!P1 BRA `(.L_x_3) ;  /* 0x00000000006c9947 */ /* 0x000fec0003800000 */
[----:B------:R-:W0:Y:S01]  /*0500*/  LDC.64 R4, c[0x0][0x388] ;  /* 0x0000e200ff047b82 */ /* 0x000e220000000a00 */
[----:B------:R-:W1:Y:S01]  /*0510*/  LDCU.64 UR6, c[0x0][0x380] ;  /* 0x00007000ff0677ac */ /* 0x000e620008000a00 */
[----:B------:R-:W-:Y:S01]  /*0520*/  IMAD R7, R21, R17, R0 ;  /* 0x0000001115077224 */ /* 0x000fe200078e0200 */
[CC--:B------:R-:W-:Y:S02]  /*0530*/  IADD3 R3, PT, PT, R20.reuse, R21.reuse, RZ ;  /* 0x0000001514037210 */ /* 0x0c0fe40007ffe0ff */
[----:B------:R-:W-:-:S03]  /*0540*/  IADD3 R8, P1, PT, R20, R21, RZ ;  /* 0x0000001514087210 */ /* 0x000fc60007f3e0ff */
[----:B------:R-:W2:Y:S01]  /*0550*/  LDC.64 R12, c[0x0][0x380] ;  /* 0x0000e000ff0c7b82 */ /* 0x000ea20000000a00 */
[----:B0-----:R-:W-:-:S04]  /*0560*/  IMAD.WIDE R4, R7, 0x4, R4 ;  /* 0x0000000407047825 */ /* 0x001fc800078e0204 */
[----:B------:R-:W-:Y:S02]  /*0570*/  IMAD.WIDE R6, R17, 0x4, R4 ;  /* 0x0000000411067825 */ /* 0x000fe400078e0204 */
[----:B------:R-:W3:Y:S02]  /*0580*/  LDG.E R4, desc[UR4][R4.64] ;  /* 0x0000000404047981 */ /* 0x000ee4000c1e1900 */
[----:B--2---:R-:W-:Y:S01]  /*0590*/  IMAD.WIDE.U32 R12, R3, 0x4, R12 ;  /* 0x00000004030c7825 */ /* 0x004fe200078e000c */
[----:B------:R-:W-:Y:S02]  /*05a0*/  IADD3.X R3, PT, PT, RZ, RZ, RZ, P1, !PT ;  /* 0x000000ffff037210 */ /* 0x000fe40000ffe4ff */
[----:B-1----:R-:W-:-:S03]  /*05b0*/  LEA R2, P1, R8, UR6, 0x2 ;  /* 0x0000000608027c11 */ /* 0x002fc6000f8210ff */
[----:B------:R-:W3:Y:S01]  /*05c0*/  LDG.E R13, desc[UR4][R12.64] ;  /* 0x000000040c0d7981 */ /* 0x000ee2000c1e1900 */
[----:B------:R-:W-:Y:S01]  /*05d0*/  LEA.HI.X R3, R8, UR7, R3, 0x2, P1 ;  /* 0x0000000708037c11 */ /* 0x000fe200088f1403 */
[C---:B------:R-:W-:Y:S02]  /*05e0*/  IMAD.WIDE R8, R17.reuse, 0x4, R6 ;  /* 0x0000000411087825 */ /* 0x040fe400078e0206 */
[----:B------:R-:W2:Y:S04]  /*05f0*/  LDG.E R6, desc[UR4][R6.64] ;  /* 0x0000000406067981 */ /* 0x000ea8000c1e1900 */
[----:B------:R-:W2:Y:S01]  /*0600*/  LDG.E R15, desc[UR4][R2.64+0x4] ;  /* 0x00000404020f7981 */ /* 0x000ea2000c1e1900 */
[----:B------:R-:W-:-:S03]  /*0610*/  IMAD.WIDE R10, R17, 0x4, R8 ;  /* 0x00000004110a7825 */ /* 0x000fc600078e0208 */
[----:B------:R-:W4:Y:S04]  /*0620*/  LDG.E R22, desc[UR4][R8.64] ;  /* 0x0000000408167981 */ /* 0x000f28000c1e1900 */
[----:B------:R-:W4:Y:S04]  /*0630*/  LDG.E R18, desc[UR4][R2.64+0x8] ;  /* 0x0000080402127981 */ /* 0x000f28000c1e1900 */
[----:B------:R-:W5:Y:S04]  /*0640*/  LDG.E R26, desc[UR4][R2.64+0xc] ;  /* 0x00000c04021a7981 */ /* 0x000f68000c1e1900 */
[----:B------:R-:W5:Y:S01]  /*0650*/  LDG.E R10, desc[UR4][R10.64] ;  /* 0x000000040a0a7981 */ /* 0x000f62000c1e1900 */
[----:B------:R-:W-:Y:S01]  /*0660*/  IADD3 R21, PT, PT, R21, 0x4, RZ ;  /* 0x0000000415157810 */ /* 0x000fe20007ffe0ff */
[----:B---3--:R-:W-:-:S04]  /*0670*/  FFMA R24, R13, R4, R24 ;  /* 0x000000040d187223 */ /* 0x008fc80000000018 */
[----:B--2---:R-:W-:-:S04]  /*0680*/  FFMA R15, R15, R6, R24 ;  /* 0x000000060f0f7223 */ /* 0x004fc80000000018 */
[----:B----4-:R-:W-:-:S04]  /*0690*/  FFMA R15, R18, R22, R15 ;  /* 0x00000016120f7223 */ /* 0x010fc8000000000f */
[----:B-----5:R-:W-:-:S07]  /*06a0*/  FFMA R24, R26, R10, R15 ;  /* 0x0000000a1a187223 */ /* 0x020fce000000000f */
.L_x_3:
[----:B------:R-:W-:Y:S05]  /*06b0*/  @!P0 BRA `(.L_x_0) ;  /* 0x00000000007c8947 */ /* 0x000fea0003800000 */
[----:B------:R-:W-:Y:S01]  /*06c0*/  ISETP.NE.AND P1, PT, R14, 0x1, PT ;  /* 0x000000010e00780c */ /* 0x000fe20003f25270 */
[----:B------:R-:W0:Y:S01]  /*06d0*/  LDC.64 R10, c[0x0][0x380] ;  /* 0x0000e000ff0a7b82 */ /* 0x000e220000000a00 */
[----:B------:R-:W-:-:S04]  /*06e0*/  LOP3.LUT R19, R19, 0x1, RZ, 0xc0, !PT ;  /* 0x0000000113137812 */ /* 0x000fc800078ec0ff */
[----:B------:R-:W-:-:S03]  /*06f0*/  ISETP.NE.U32.AND P0, PT, R19, 0x1, PT ;  /* 0x000000011300780c */ /* 0x000fc60003f05070 */
[----:B------:R-:W1:Y:S04]  /*0700*/  LDC.64 R8, c[0x0][0x388] ;  /* 0x0000e200ff087b82 */ /* 0x000e680000000a00 */
[CC--:B------:R-:W-:Y:S02]  /*0710*/  @P1 IADD3 R13, PT, PT, R20.reuse, R21.reuse, RZ ;  /* 0x00000015140d1210 */ /* 0x0c0fe40007ffe0ff */
[----:B------:R-:W-:Y:S02]  /*0720*/  @P1 IADD3 R12, P2, PT, R20, R21, RZ ;  /* 0x00000015140c1210 */ /* 0x000fe40007f5e0ff */
[----:B------:R-:W2:Y:S02]  /*0730*/  @P1 LDC.64 R2, c[0x0][0x380] ;  /* 0x0000e000ff021b82 */ /* 0x000ea40000000a00 */
[----:B------:R-:W-:-:S06]  /*0740*/  @P1 IADD3.X R14, PT, PT, RZ, RZ, RZ, P2, !PT ;  /* 0x000000ffff0e1210 */ /* 0x000fcc00017fe4ff */
[----:B------:R-:W3:Y:S01]  /*0750*/  LDC.64 R4, c[0x0][0x380] ;  /* 0x0000e000ff047b82 */ /* 0x000ee20000000a00 */
[----:B0-----:R-:W-:-:S04]  /*0760*/  @P1 IMAD.WIDE.U32 R10, R13, 0x4, R10 ;  /* 0x000000040d0a1825 */ /* 0x001fc800078e000a */
[C---:B------:R-:W-:Y:S01]  /*0770*/  @P1 IMAD R13, R21.reuse, R17, R0 ;  /* 0x00000011150d1224 */ /* 0x040fe200078e0200 */
[----:B------:R-:W-:Y:S01]  /*0780*/  @P1 IADD3 R21, PT, PT, R21, 0x2, RZ ;  /* 0x0000000215151810 */ /* 0x000fe20007ffe0ff */
[----:B------:R-:W4:Y:S01]  /*0790*/  @P1 LDG.E R11, desc[UR4][R10.64] ;  /* 0x000000040a0b1981 */ /* 0x000f22000c1e1900 */
[----:B------:R-:W0:Y:S01]  /*07a0*/  LDC.64 R6, c[0x0][0x388] ;  /* 0x0000e200ff067b82 */ /* 0x000e220000000a00 */
[----:B-1----:R-:W-:Y:S01]  /*07b0*/  @P1 IMAD.WIDE R8, R13, 0x4, R8 ;  /* 0x000000040d081825 */ /* 0x002fe200078e0208 */
[----:B------:R-:W-:Y:S02]  /*07c0*/  @!P0 IADD3 R15, PT, PT, R20, R21, RZ ;  /* 0x00000015140f8210 */ /* 0x000fe40007ffe0ff */
[----:B--2---:R-:W-:Y:S01]  /*07d0*/  @P1 LEA R2, P2, R12, R2, 0x2 ;  /* 0x000000020c021211 */ /* 0x004fe200078410ff */
[----:B------:R-:W-:-:S03]  /*07e0*/  @!P0 IMAD R21, R21, R17, R0 ;  /* 0x0000001115158224 */ /* 0x000fc600078e0200 */
[----:B------:R-:W-:Y:S01]  /*07f0*/  @P1 LEA.HI.X R3, R12, R3, R14, 0x2, P2 ;  /* 0x000000030c031211 */ /* 0x000fe200010f140e */
[----:B------:R-:W-:Y:S01]  /*0800*/  @P1 IMAD.WIDE R12, R17, 0x4, R8 ;  /* 0x00000004110c1825 */ /* 0x000fe200078e0208 */
[----:B------:R-:W4:Y:S03]  /*0810*/  @P1 LDG.E R14, desc[UR4][R8.64] ;  /* 0x00000004080e1981 */ /* 0x000f26000c1e1900 */
[----:B---3--:R-:W-:Y:S01]  /*0820*/  @!P0 IMAD.WIDE.U32 R4, R15, 0x4, R4 ;  /* 0x000000040f048825 */ /* 0x008fe200078e0004 */
[----:B------:R-:W2:Y:S04]  /*0830*/  @P1 LDG.E R2, desc[UR4][R2.64+0x4] ;  /* 0x0000040402021981 */ /* 0x000ea8000c1e1900 */
[----:B------:R-:W2:Y:S01]  /*0840*/  @P1 LDG.E R12, desc[UR4][R12.64] ;  /* 0x000000040c0c1981 */ /* 0x000ea2000c1e1900 */
[----:B0-----:R-:W-:-:S03]  /*0850*/  @!P0 IMAD.WIDE R6, R21, 0x4, R6 ;  /* 0x0000000415068825 */ /* 0x001fc600078e0206 */
[----:B------:R-:W3:Y:S04]  /*0860*/  @!P0 LDG.E R5, desc[UR4][R4.64] ;  /* 0x0000000404058981 */ /* 0x000ee8000c1e1900 */
[----:B------:R-:W3:Y:S01]  /*0870*/  @!P0 LDG.E R6, desc[UR4][R6.64] ;  /* 0x0000000406068981 */ /* 0x000ee2000c1e1900 */
[----:B----4-:R-:W-:-:S04]  /*0880*/  @P1 FFMA R11, R11, R14, R24 ;  /* 0x0000000e0b0b1223 */ /* 0x010fc80000000018 */
[----:B--2---:R-:W-:-:S04]  /*0890*/  @P1 FFMA R24, R2, R12, R11 ;  /* 0x0000000c02181223 */ /* 0x004fc8000000000b */
[----:B---3--:R-:W-:-:S07]  /*08a0*/  @!P0 FFMA R24, R5, R6, R24 ;  /* 0x0000000605188223 */ /* 0x008fce0000000018 */
.L_x_0:
[----:B------:R-:W0:Y:S01]  /*08b0*/  LDC.64 R2, c[0x0][0x390] ;  /* 0x0000e400ff027b82 */ /* 0x000e220000000a00 */
[----:B------:R-:W-:-:S04]  /*08c0*/  IMAD R17, R16, R17, R0 ;  /* 0x0000001110117224 */ /* 0x000fc800078e0200 */
[----:B0-----:R-:W-:-:S05]  /*08d0*/  IMAD.WIDE R2, R17, 0x4, R2 ;  /* 0x0000000411027825 */ /* 0x001fca00078e0202 */
[----:B------:R-:W-:Y:S01]  /*08e0*/  STG.E desc[UR4][R2.64], R24 ;  /* 0x0000001802007986 */ /* 0x000fe2000c101904 */
[----:B------:R-:W-:Y:S05]  /*08f0*/  EXIT ;  /* 0x000000000000794d */ /* 0x000fea0003800000 */
.L_x_4:
[----:B------:R-:W-:-:S00]  /*0900*/  BRA `(.L_x_4) ;  /* 0xfffffffc00fc7947 */ /* 0x000fc0000383ffff */
[----:B------:R-:W-:-:S00]  /*0910*/  NOP ;  /* 0x0000000000007918 */ /* 0x000fc00000000000 */
        /* <DEDUP_REMOVED lines=14> */
.L_x_5:


//--------------------- .nv.shared.reserved.0     --------------------------
	.section	.nv.shared.reserved.0,"aw",@nobits
	.weak		__nv_reservedSMEM_offset_0_alias
	.size		__nv_reservedSMEM_offset_0_alias, 0, 64
	.other		__nv_reservedSMEM_offset_0_alias,@"STO_CUDA_RESERVED_SHARED STV_DEFAULT"
__nv_reservedSMEM_offset_0_alias:
	.zero		0
	.zero		64


//--------------------- .nv.constant0._Z15matrixMulKernelPKfS0_Pfiii --------------------------
	.section	.nv.constant0._Z15matrixMulKernelPKfS0_Pfiii,"a",@progbits
	.sectionflags	@""
	.align	4
.nv.constant0._Z15matrixMulKernelPKfS0_Pfiii:
	.zero		932


//--------------------- SYMBOLS --------------------------

	.type		.nv.reservedSmem.offset0,@object
	.size		.nv.reservedSmem.offset0,0x4
